







.version 7.0
.target sm_75
.address_size 64


.entry _Z18RandomAccessUpdateyPyS_(
.param .u64 _Z18RandomAccessUpdateyPyS__param_0,
.param .u64 _Z18RandomAccessUpdateyPyS__param_1,
.param .u64 _Z18RandomAccessUpdateyPyS__param_2
)
{
.reg .pred %p<7>;
.reg .b32 %r<51>;
.reg .b64 %rd<87>;


ld.param.u64 %rd12, [_Z18RandomAccessUpdateyPyS__param_0];
ld.param.u64 %rd13, [_Z18RandomAccessUpdateyPyS__param_1];
ld.param.u64 %rd14, [_Z18RandomAccessUpdateyPyS__param_2];
cvta.to.global.u64 %rd1, %rd13;
mov.u32 %r19, %ntid.x;
mov.u32 %r20, %ctaid.x;
mov.u32 %r21, %tid.x;
mad.lo.s32 %r22, %r19, %r20, %r21;
cvta.to.global.u64 %rd15, %rd14;
mul.wide.u32 %rd16, %r22, 8;
add.s64 %rd17, %rd15, %rd16;
ld.global.u64 %rd2, [%rd17];
shr.u64 %rd3, %rd12, 14;
bfe.u64 %rd4, %rd12, 14, 48;
setp.eq.s64	%p1, %rd4, 0;
@%p1 bra BB0_10;

mov.b64	{%r43, %r44}, %rd2;
add.s64 %rd5, %rd12, -1;
and.b64 %rd21, %rd3, 3;
mov.u64 %rd83, 1;
mov.u64 %rd86, 0;
setp.eq.s64	%p2, %rd21, 0;
@%p2 bra BB0_8;

setp.eq.s64	%p3, %rd21, 1;
@%p3 bra BB0_3;
bra.uni BB0_4;

BB0_3:
mov.u64 %rd83, %rd86;
bra.uni BB0_7;

BB0_4:
setp.eq.s64	%p4, %rd21, 2;
@%p4 bra BB0_6;

shl.b64 %rd23, %rd2, 1;
shr.s64 %rd24, %rd2, 63;
and.b64 %rd25, %rd24, 7;
xor.b64 %rd26, %rd25, %rd23;
mov.b64	{%r43, %r44}, %rd26;
and.b64 %rd27, %rd26, %rd5;
shl.b64 %rd28, %rd27, 3;
add.s64 %rd29, %rd1, %rd28;
atom.global.xor.b32 %r23, [%rd29], %r43;
add.s64 %rd30, %rd29, 4;
atom.global.xor.b32 %r24, [%rd30], %r44;
mov.u64 %rd83, 2;

BB0_6:
mov.b64	%rd31, {%r43, %r44};
shl.b64 %rd32, %rd31, 1;
shr.s64 %rd33, %rd31, 63;
and.b64 %rd34, %rd33, 7;
xor.b64 %rd35, %rd34, %rd32;
mov.b64	{%r43, %r44}, %rd35;
and.b64 %rd36, %rd35, %rd5;
shl.b64 %rd37, %rd36, 3;
add.s64 %rd38, %rd1, %rd37;
atom.global.xor.b32 %r25, [%rd38], %r43;
add.s64 %rd39, %rd38, 4;
atom.global.xor.b32 %r26, [%rd39], %r44;

BB0_7:
mov.b64	%rd40, {%r43, %r44};
shl.b64 %rd41, %rd40, 1;
shr.s64 %rd42, %rd40, 63;
and.b64 %rd43, %rd42, 7;
xor.b64 %rd44, %rd43, %rd41;
mov.b64	{%r43, %r44}, %rd44;
and.b64 %rd45, %rd44, %rd5;
shl.b64 %rd46, %rd45, 3;
add.s64 %rd47, %rd1, %rd46;
atom.global.xor.b32 %r27, [%rd47], %r43;
add.s64 %rd48, %rd47, 4;
atom.global.xor.b32 %r28, [%rd48], %r44;
add.s64 %rd86, %rd83, 1;

BB0_8:
and.b64 %rd49, %rd3, 281474976710652;
setp.lt.u64	%p5, %rd49, 4;
@%p5 bra BB0_10;

BB0_9:
mov.b64	%rd50, {%r43, %r44};
shl.b64 %rd51, %rd50, 1;
shr.s64 %rd52, %rd50, 63;
and.b64 %rd53, %rd52, 7;
xor.b64 %rd54, %rd53, %rd51;
mov.b64	{%r29, %r30}, %rd54;
and.b64 %rd55, %rd54, %rd5;
shl.b64 %rd56, %rd55, 3;
add.s64 %rd57, %rd1, %rd56;
atom.global.xor.b32 %r31, [%rd57], %r29;
add.s64 %rd58, %rd57, 4;
atom.global.xor.b32 %r32, [%rd58], %r30;
shl.b64 %rd59, %rd54, 1;
bfe.s64 %rd60, %rd50, 62, 1;
and.b64 %rd61, %rd60, 7;
xor.b64 %rd62, %rd61, %rd59;
mov.b64	{%r33, %r34}, %rd62;
and.b64 %rd63, %rd62, %rd5;
shl.b64 %rd64, %rd63, 3;
add.s64 %rd65, %rd1, %rd64;
atom.global.xor.b32 %r35, [%rd65], %r33;
add.s64 %rd66, %rd65, 4;
atom.global.xor.b32 %r36, [%rd66], %r34;
shl.b64 %rd67, %rd62, 1;
bfe.s64 %rd68, %rd54, 62, 1;
and.b64 %rd69, %rd68, 7;
xor.b64 %rd70, %rd69, %rd67;
mov.b64	{%r37, %r38}, %rd70;
and.b64 %rd71, %rd70, %rd5;
shl.b64 %rd72, %rd71, 3;
add.s64 %rd73, %rd1, %rd72;
atom.global.xor.b32 %r39, [%rd73], %r37;
add.s64 %rd74, %rd73, 4;
atom.global.xor.b32 %r40, [%rd74], %r38;
shl.b64 %rd75, %rd70, 1;
bfe.s64 %rd76, %rd62, 62, 1;
and.b64 %rd77, %rd76, 7;
xor.b64 %rd78, %rd77, %rd75;
mov.b64	{%r43, %r44}, %rd78;
and.b64 %rd79, %rd78, %rd5;
shl.b64 %rd80, %rd79, 3;
add.s64 %rd81, %rd1, %rd80;
atom.global.xor.b32 %r41, [%rd81], %r43;
add.s64 %rd82, %rd81, 4;
atom.global.xor.b32 %r42, [%rd82], %r44;
add.s64 %rd86, %rd86, 4;
setp.lt.u64	%p6, %rd86, %rd4;
@%p6 bra BB0_9;

BB0_10:
ret;
}




// ===== COMPILED SASS (sm_100) =====

	.target	sm_100

	.elftype	@"ET_EXEC"


//--------------------- .note.nv.tkinfo           --------------------------
	.section	.note.nv.tkinfo,"",@"SHT_NOTE"
	.sectionflags	@"SHF_NOTE_NV_TKINFO"
	.tkinfo
        /*0018*/ 	.word	0x00000002
        /*0030*/ 	.string	""
        /*0030*/ 	.string	"ptxas"
        /*0030*/ 	.string	"Cuda compilation tools, release 13.0, V13.0.88"
        /*0030*/ 	.string	"Build cuda_13.0.r13.0/compiler.36424714_0"
        /*0030*/ 	.string	"-arch sm_100 "



//--------------------- .note.nv.cuinfo           --------------------------
	.section	.note.nv.cuinfo,"",@"SHT_NOTE"
	.sectionflags	@"SHF_NOTE_NV_CUINFO"
        /*0018*/ 	.short	0x0002
        /*001a*/ 	.short	0x004b
        /*001c*/ 	.short	0x0082
	.zero		2


//--------------------- .nv.info                  --------------------------
	.section	.nv.info,"",@"SHT_CUDA_INFO"
	.align	4


	//----- nvinfo : EIATTR_REGCOUNT
	.align		4
        /*0000*/ 	.byte	0x04, 0x2f
        /*0002*/ 	.short	(.L_1 - .L_0)
	.align		4
.L_0:
        /*0004*/ 	.word	index@(_Z18RandomAccessUpdateyPyS_)
        /*0008*/ 	.word	0x00000019


	//----- nvinfo : EIATTR_FRAME_SIZE
	.align		4
.L_1:
        /*000c*/ 	.byte	0x04, 0x11
        /*000e*/ 	.short	(.L_3 - .L_2)
	.align		4
.L_2:
        /*0010*/ 	.word	index@(_Z18RandomAccessUpdateyPyS_)
        /*0014*/ 	.word	0x00000000


	//----- nvinfo : EIATTR_MIN_STACK_SIZE
	.align		4
.L_3:
        /*0018*/ 	.byte	0x04, 0x12
        /*001a*/ 	.short	(.L_5 - .L_4)
	.align		4
.L_4:
        /*001c*/ 	.word	index@(_Z18RandomAccessUpdateyPyS_)
        /*0020*/ 	.word	0x00000000
.L_5:


//--------------------- .nv.compat                --------------------------
	.section	.nv.compat,"",@"SHT_CUDA_COMPAT_INFO"
	.align	4
        /*0000*/ 	.byte	0x02, 0x09, 0x00, 0x00, 0x02, 0x02, 0x01, 0x00, 0x02, 0x05, 0x05, 0x00, 0x03, 0x07, 0x01, 0x01
        /*0010*/ 	.byte	0x02, 0x03, 0x00, 0x00, 0x02, 0x06, 0x01, 0x00, 0x04, 0x0b, 0x08, 0x00, 0x09, 0x00, 0x00, 0x00
        /*0020*/ 	.byte	0x00, 0x00, 0x00, 0x00


//--------------------- .nv.info._Z18RandomAccessUpdateyPyS_ --------------------------
	.section	.nv.info._Z18RandomAccessUpdateyPyS_,"",@"SHT_CUDA_INFO"
	.sectionflags	@""
	.align	4


	//----- nvinfo : EIATTR_CUDA_API_VERSION
	.align		4
        /*0000*/ 	.byte	0x04, 0x37
        /*0002*/ 	.short	(.L_7 - .L_6)
.L_6:
        /*0004*/ 	.word	0x00000082


	//----- nvinfo : EIATTR_KPARAM_INFO
	.align		4
.L_7:
        /*0008*/ 	.byte	0x04, 0x17
        /*000a*/ 	.short	(.L_9 - .L_8)
.L_8:
        /*000c*/ 	.word	0x00000000
        /*0010*/ 	.short	0x0002
        /*0012*/ 	.short	0x0010
        /*0014*/ 	.byte	0x00, 0xf0, 0x21, 0x00


	//----- nvinfo : EIATTR_KPARAM_INFO
	.align		4
.L_9:
        /*0018*/ 	.byte	0x04, 0x17
        /*001a*/ 	.short	(.L_11 - .L_10)
.L_10:
        /*001c*/ 	.word	0x00000000
        /*0020*/ 	.short	0x0001
        /*0022*/ 	.short	0x0008
        /*0024*/ 	.byte	0x00, 0xf0, 0x21, 0x00


	//----- nvinfo : EIATTR_KPARAM_INFO
	.align		4
.L_11:
        /*0028*/ 	.byte	0x04, 0x17
        /*002a*/ 	.short	(.L_13 - .L_12)
.L_12:
        /*002c*/ 	.word	0x00000000
        /*0030*/ 	.short	0x0000
        /*0032*/ 	.short	0x0000
        /*0034*/ 	.byte	0x00, 0xf0, 0x21, 0x00


	//----- nvinfo : EIATTR_SPARSE_MMA_MASK
	.align		4
.L_13:
        /*0038*/ 	.byte	0x03, 0x50
        /*003a*/ 	.short	0x0000


	//----- nvinfo : EIATTR_MAXREG_COUNT
	.align		4
        /*003c*/ 	.byte	0x03, 0x1b
        /*003e*/ 	.short	0x00ff


	//----- nvinfo : EIATTR_MERCURY_ISA_VERSION
	.align		4
        /*0040*/ 	.byte	0x03, 0x5f
        /*0042*/ 	.short	0x0101


	//----- nvinfo : EIATTR_VRC_CTA_INIT_COUNT
	.align		4
        /*0044*/ 	.byte	0x02, 0x4a
	.zero		1
	.zero		1


	//----- nvinfo : EIATTR_EXIT_INSTR_OFFSETS
	.align		4
        /*0048*/ 	.byte	0x04, 0x1c
        /*004a*/ 	.short	(.L_15 - .L_14)


	//   ....[0]....
.L_14:
        /*004c*/ 	.word	0x000000b0


	//   ....[1]....
        /*0050*/ 	.word	0x000004e0


	//   ....[2]....
        /*0054*/ 	.word	0x000008c0


	//----- nvinfo : EIATTR_CBANK_PARAM_SIZE
	.align		4
.L_15:
        /*0058*/ 	.byte	0x03, 0x19
        /*005a*/ 	.short	0x0018


	//----- nvinfo : EIATTR_PARAM_CBANK
	.align		4
        /*005c*/ 	.byte	0x04, 0x0a
        /*005e*/ 	.short	(.L_17 - .L_16)
	.align		4
.L_16:
        /*0060*/ 	.word	index@(.nv.constant0._Z18RandomAccessUpdateyPyS_)
        /*0064*/ 	.short	0x0380
        /*0066*/ 	.short	0x0018


	//----- nvinfo : EIATTR_SW_WAR
	.align		4
.L_17:
        /*0068*/ 	.byte	0x04, 0x36
        /*006a*/ 	.short	(.L_19 - .L_18)
.L_18:
        /*006c*/ 	.word	0x00000008
.L_19:


//--------------------- .nv.callgraph             --------------------------
	.section	.nv.callgraph,"",@"SHT_CUDA_CALLGRAPH"
	.align	4
	.sectionentsize	8
	.align		4
        /*0000*/ 	.word	0x00000000
	.align		4
        /*0004*/ 	.word	0xffffffff
	.align		4
        /*0008*/ 	.word	0x00000000
	.align		4
        /*000c*/ 	.word	0xfffffffe
	.align		4
        /*0010*/ 	.word	0x00000000
	.align		4
        /*0014*/ 	.word	0xfffffffd
	.align		4
        /*0018*/ 	.word	0x00000000
	.align		4
        /*001c*/ 	.word	0xfffffffc


//--------------------- .text._Z18RandomAccessUpdateyPyS_ --------------------------
	.section	.text._Z18RandomAccessUpdateyPyS_,"ax",@progbits
	.align	128
.text._Z18RandomAccessUpdateyPyS_:
        .type           _Z18RandomAccessUpdateyPyS_,@function
        .size           _Z18RandomAccessUpdateyPyS_,(.L_x_6 - _Z18RandomAccessUpdateyPyS_)
        .other          _Z18RandomAccessUpdateyPyS_,@"STO_CUDA_ENTRY STV_DEFAULT"
_Z18RandomAccessUpdateyPyS_:
[----:B------:R-:W-:Y:S08]  /*0000*/  LDC R1, c[0x0][0x37c] ;  /* 0x0000df00ff017b82 */ /* 0x000ff00000000800 */
[----:B------:R-:W0:Y:S01]  /*0010*/  LDC.64 R8, c[0x0][0x380] ;  /* 0x0000e000ff087b82 */ /* 0x000e220000000a00 */
[----:B------:R-:W1:Y:S01]  /*0020*/  S2R R5, SR_CTAID.X ;  /* 0x0000000000057919 */ /* 0x000e620000002500 */
[----:B------:R-:W2:Y:S01]  /*0030*/  LDCU UR4, c[0x0][0x360] ;  /* 0x00006c00ff0477ac */ /* 0x000ea20008000800 */
[----:B------:R-:W3:Y:S05]  /*0040*/  S2R R4, SR_TID.X ;  /* 0x0000000000047919 */ /* 0x000eea0000002100 */
[----:B------:R-:W4:Y:S01]  /*0050*/  LDC.64 R2, c[0x0][0x390] ;  /* 0x0000e400ff027b82 */ /* 0x000f220000000a00 */
[----:B0-----:R-:W-:-:S02]  /*0060*/  SHF.R.U32.HI R0, RZ, 0xe, R9 ;  /* 0x0000000eff007819 */ /* 0x001fc40000011609 */
[----:B------:R-:W-:Y:S02]  /*0070*/  SHF.R.U64 R17, R8, 0xe, R9 ;  /* 0x0000000e08117819 */ /* 0x000fe40000001209 */
[----:B------:R-:W-:Y:S02]  /*0080*/  LOP3.LUT R0, R0, 0xffff, RZ, 0xc0, !PT ;  /* 0x0000ffff00007812 */ /* 0x000fe400078ec0ff */
[----:B------:R-:W-:-:S04]  /*0090*/  ISETP.NE.U32.AND P0, PT, R17, RZ, PT ;  /* 0x000000ff1100720c */ /* 0x000fc80003f05070 */
[----:B------:R-:W-:-:S13]  /*00a0*/  ISETP.NE.AND.EX P0, PT, R0, RZ, PT, P0 ;  /* 0x000000ff0000720c */ /* 0x000fda0003f05300 */
[----:B-1234-:R-:W-:Y:S05]  /*00b0*/  @!P0 EXIT ;  /* 0x000000000000894d */ /* 0x01efea0003800000 */
[----:B------:R-:W0:Y:S01]  /*00c0*/  LDCU.64 UR6, c[0x0][0x358] ;  /* 0x00006b00ff0677ac */ /* 0x000e220008000a00 */
[----:B------:R-:W-:-:S04]  /*00d0*/  IMAD R5, R5, UR4, R4 ;  /* 0x0000000405057c24 */ /* 0x000fc8000f8e0204 */
[----:B------:R-:W-:-:S05]  /*00e0*/  IMAD.WIDE.U32 R2, R5, 0x8, R2 ;  /* 0x0000000805027825 */ /* 0x000fca00078e0002 */
[----:B0-----:R-:W2:Y:S01]  /*00f0*/  LDG.E.64 R6, desc[UR6][R2.64] ;  /* 0x0000000602067981 */ /* 0x001ea2000c1e1b00 */
[----:B------:R-:W-:Y:S01]  /*0100*/  LOP3.LUT R4, R17, 0x3, RZ, 0xc0, !PT ;  /* 0x0000000311047812 */ /* 0x000fe200078ec0ff */
[----:B------:R-:W-:Y:S01]  /*0110*/  UMOV UR4, URZ ;  /* 0x000000ff00047c82 */ /* 0x000fe20008000000 */
[----:B------:R-:W-:Y:S01]  /*0120*/  IADD3 R8, P1, PT, R8, -0x1, RZ ;  /* 0xffffffff08087810 */ /* 0x000fe20007f3e0ff */
[----:B------:R-:W-:Y:S01]  /*0130*/  UMOV UR5, URZ ;  /* 0x000000ff00057c82 */ /* 0x000fe20008000000 */
[----:B------:R-:W-:Y:S02]  /*0140*/  ISETP.NE.U32.AND P0, PT, R4, RZ, PT ;  /* 0x000000ff0400720c */ /* 0x000fe40003f05070 */
[----:B------:R-:W-:Y:S02]  /*0150*/  IADD3.X R9, PT, PT, R9, -0x1, RZ, P1, !PT ;  /* 0xffffffff09097810 */ /* 0x000fe40000ffe4ff */
[----:B------:R-:W-:Y:S01]  /*0160*/  ISETP.NE.AND.EX P0, PT, RZ, RZ, PT, P0 ;  /* 0x000000ffff00720c */ /* 0x000fe20003f05300 */
[----:B--2---:R-:W-:-:S02]  /*0170*/  IMAD.MOV.U32 R15, RZ, RZ, R6 ;  /* 0x000000ffff0f7224 */ /* 0x004fc400078e0006 */
[----:B------:R-:W-:-:S10]  /*0180*/  IMAD.MOV.U32 R16, RZ, RZ, R7 ;  /* 0x000000ffff107224 */ /* 0x000fd400078e0007 */
[----:B------:R-:W-:Y:S05]  /*0190*/  @!P0 BRA `(.L_x_0) ;  /* 0x0000000000c08947 */ /* 0x000fea0003800000 */
[----:B------:R-:W-:Y:S01]  /*01a0*/  ISETP.NE.U32.AND P0, PT, R4, 0x1, PT ;  /* 0x000000010400780c */ /* 0x000fe20003f05070 */
[----:B------:R-:W-:-:S03]  /*01b0*/  UMOV UR5, URZ ;  /* 0x000000ff00057c82 */ /* 0x000fc60008000000 */
[----:B------:R-:W-:-:S13]  /*01c0*/  ISETP.NE.AND.EX P0, PT, RZ, RZ, PT, P0 ;  /* 0x000000ffff00720c */ /* 0x000fda0003f05300 */
[----:B------:R-:W-:Y:S05]  /*01d0*/  @!P0 BRA `(.L_x_1) ;  /* 0x0000000000748947 */ /* 0x000fea0003800000 */
[----:B------:R-:W-:Y:S01]  /*01e0*/  ISETP.NE.U32.AND P0, PT, R4, 0x2, PT ;  /* 0x000000020400780c */ /* 0x000fe20003f05070 */
[----:B------:R-:W0:Y:S03]  /*01f0*/  LDCU.64 UR10, c[0x0][0x388] ;  /* 0x00007100ff0a77ac */ /* 0x000e260008000a00 */
[----:B------:R-:W-:Y:S01]  /*0200*/  ISETP.NE.AND.EX P0, PT, RZ, RZ, PT, P0 ;  /* 0x000000ffff00720c */ /* 0x000fe20003f05300 */
[----:B------:R-:W-:-:S12]  /*0210*/  UMOV UR4, 0x1 ;  /* 0x0000000100047882 */ /* 0x000fd80000000000 */
[----:B------:R-:W-:Y:S05]  /*0220*/  @!P0 BRA `(.L_x_2) ;  /* 0x0000000000308947 */ /* 0x000fea0003800000 */
[----:B------:R-:W1:Y:S01]  /*0230*/  LDCU.64 UR8, c[0x0][0x388] ;  /* 0x00007100ff0877ac */ /* 0x000e620008000a00 */
[C---:B------:R-:W-:Y:S01]  /*0240*/  IMAD.SHL.U32 R2, R6.reuse, 0x2, RZ ;  /* 0x0000000206027824 */ /* 0x040fe200078e00ff */
[--C-:B------:R-:W-:Y:S02]  /*0250*/  SHF.R.S32.HI R15, RZ, 0x1f, R7.reuse ;  /* 0x0000001fff0f7819 */ /* 0x100fe40000011407 */
[----:B------:R-:W-:Y:S02]  /*0260*/  SHF.L.U64.HI R16, R6, 0x1, R7 ;  /* 0x0000000106107819 */ /* 0x000fe40000010207 */
[----:B------:R-:W-:Y:S02]  /*0270*/  LOP3.LUT R15, R2, 0x7, R15, 0x78, !PT ;  /* 0x00000007020f7812 */ /* 0x000fe400078e780f */
[----:B------:R-:W-:Y:S02]  /*0280*/  LOP3.LUT R4, R16, R9, RZ, 0xc0, !PT ;  /* 0x0000000910047212 */ /* 0x000fe400078ec0ff */
[----:B------:R-:W-:-:S04]  /*0290*/  LOP3.LUT R3, R15, R8, RZ, 0xc0, !PT ;  /* 0x000000080f037212 */ /* 0x000fc800078ec0ff */
[----:B-1----:R-:W-:-:S04]  /*02a0*/  LEA R2, P0, R3, UR8, 0x3 ;  /* 0x0000000803027c11 */ /* 0x002fc8000f8018ff */
[----:B------:R-:W-:-:S05]  /*02b0*/  LEA.HI.X R3, R3, UR9, R4, 0x3, P0 ;  /* 0x0000000903037c11 */ /* 0x000fca00080f1c04 */
[----:B------:R1:W-:Y:S04]  /*02c0*/  REDG.E.XOR.STRONG.GPU desc[UR6][R2.64], R15 ;  /* 0x0000000f0200798e */ /* 0x0003e8000f92e106 */
[----:B------:R1:W-:Y:S01]  /*02d0*/  REDG.E.XOR.STRONG.GPU desc[UR6][R2.64+0x4], R16 ;  /* 0x000004100200798e */ /* 0x0003e2000f92e106 */
[----:B------:R-:W-:-:S05]  /*02e0*/  UMOV UR4, 0x2 ;  /* 0x0000000200047882 */ /* 0x000fca0000000000 */
.L_x_2:
[C---:B-1----:R-:W-:Y:S01]  /*02f0*/  IMAD.SHL.U32 R3, R15.reuse, 0x2, RZ ;  /* 0x000000020f037824 */ /* 0x042fe200078e00ff */
[--C-:B------:R-:W-:Y:S02]  /*0300*/  SHF.R.S32.HI R2, RZ, 0x1f, R16.reuse ;  /* 0x0000001fff027819 */ /* 0x100fe40000011410 */
[----:B------:R-:W-:Y:S02]  /*0310*/  SHF.L.U64.HI R5, R15, 0x1, R16 ;  /* 0x000000010f057819 */ /* 0x000fe40000010210 */
[----:B------:R-:W-:Y:S02]  /*0320*/  LOP3.LUT R15, R3, 0x7, R2, 0x78, !PT ;  /* 0x00000007030f7812 */ /* 0x000fe400078e7802 */
[----:B------:R-:W-:Y:S02]  /*0330*/  LOP3.LUT R4, R5, R9, RZ, 0xc0, !PT ;  /* 0x0000000905047212 */ /* 0x000fe400078ec0ff */
[----:B------:R-:W-:-:S04]  /*0340*/  LOP3.LUT R3, R15, R8, RZ, 0xc0, !PT ;  /* 0x000000080f037212 */ /* 0x000fc800078ec0ff */
[----:B0-----:R-:W-:-:S04]  /*0350*/  LEA R2, P0, R3, UR10, 0x3 ;  /* 0x0000000a03027c11 */ /* 0x001fc8000f8018ff */
[----:B------:R-:W-:-:S05]  /*0360*/  LEA.HI.X R3, R3, UR11, R4, 0x3, P0 ;  /* 0x0000000b03037c11 */ /* 0x000fca00080f1c04 */
[----:B------:R0:W-:Y:S04]  /*0370*/  REDG.E.XOR.STRONG.GPU desc[UR6][R2.64], R15 ;  /* 0x0000000f0200798e */ /* 0x0001e8000f92e106 */
[----:B------:R0:W-:Y:S01]  /*0380*/  REDG.E.XOR.STRONG.GPU desc[UR6][R2.64+0x4], R5 ;  /* 0x000004050200798e */ /* 0x0001e2000f92e106 */
[----:B------:R-:W-:Y:S01]  /*0390*/  IMAD.MOV.U32 R16, RZ, RZ, R5 ;  /* 0x000000ffff107224 */ /* 0x000fe200078e0005 */
[----:B------:R-:W-:Y:S06]  /*03a0*/  BRA `(.L_x_3) ;  /* 0x0000000000047947 */ /* 0x000fec0003800000 */
.L_x_1:
[----:B------:R-:W-:-:S05]  /*03b0*/  UMOV UR4, URZ ;  /* 0x000000ff00047c82 */ /* 0x000fca0008000000 */
.L_x_3:
[----:B------:R-:W1:Y:S01]  /*03c0*/  LDCU.64 UR8, c[0x0][0x388] ;  /* 0x00007100ff0877ac */ /* 0x000e620008000a00 */
[C---:B0-----:R-:W-:Y:S01]  /*03d0*/  IMAD.SHL.U32 R2, R15.reuse, 0x2, RZ ;  /* 0x000000020f027824 */ /* 0x041fe200078e00ff */
        /* <DEDUP_REMOVED lines=9> */
[----:B------:R-:W-:Y:S01]  /*0470*/  UIADD3 UR4, UP0, UPT, UR4, 0x1, URZ ;  /* 0x0000000104047890 */ /* 0x000fe2000ff1e0ff */
[----:B------:R-:W-:-:S03]  /*0480*/  IMAD.MOV.U32 R16, RZ, RZ, R4 ;  /* 0x000000ffff107224 */ /* 0x000fc600078e0004 */
[----:B------:R-:W-:-:S12]  /*0490*/  UIADD3.X UR5, UPT, UPT, URZ, UR5, URZ, UP0, !UPT ;  /* 0x00000005ff057290 */ /* 0x000fd800087fe4ff */
.L_x_0:
[----:B0-----:R-:W-:Y:S01]  /*04a0*/  LOP3.LUT R2, R17, 0xfffffffc, RZ, 0xc0, !PT ;  /* 0xfffffffc11027812 */ /* 0x001fe200078ec0ff */
[----:B------:R-:W0:Y:S03]  /*04b0*/  LDCU.64 UR8, c[0x0][0x388] ;  /* 0x00007100ff0877ac */ /* 0x000e260008000a00 */
[----:B------:R-:W-:-:S04]  /*04c0*/  ISETP.GE.U32.AND P0, PT, R2, 0x4, PT ;  /* 0x000000040200780c */ /* 0x000fc80003f06070 */
[----:B------:R-:W-:-:S13]  /*04d0*/  ISETP.GE.U32.AND.EX P0, PT, R0, RZ, PT, P0 ;  /* 0x000000ff0000720c */ /* 0x000fda0003f06100 */
[----:B0-----:R-:W-:Y:S05]  /*04e0*/  @!P0 EXIT ;  /* 0x000000000000894d */ /* 0x001fea0003800000 */
.L_x_4:
[--C-:B-1----:R-:W-:Y:S01]  /*04f0*/  SHF.R.S32.HI R13, RZ, 0x1e, R16.reuse ;  /* 0x0000001eff0d7819 */ /* 0x102fe20000011410 */
[C---:B------:R-:W-:Y:S01]  /*0500*/  IMAD.SHL.U32 R2, R15.reuse, 0x2, RZ ;  /* 0x000000020f027824 */ /* 0x040fe200078e00ff */
[--C-:B------:R-:W-:Y:S02]  /*0510*/  SHF.L.U64.HI R14, R15, 0x1, R16.reuse ;  /* 0x000000010f0e7819 */ /* 0x100fe40000010210 */
[----:B------:R-:W-:Y:S02]  /*0520*/  LOP3.LUT R13, R13, 0x1, RZ, 0xc0, !PT ;  /* 0x000000010d0d7812 */ /* 0x000fe400078ec0ff */
[----:B------:R-:W-:Y:S02]  /*0530*/  SHF.R.S32.HI R3, RZ, 0x1f, R16 ;  /* 0x0000001fff037819 */ /* 0x000fe40000011410 */
[----:B------:R-:W-:Y:S02]  /*0540*/  ISETP.NE.U32.AND P1, PT, R13, RZ, PT ;  /* 0x000000ff0d00720c */ /* 0x000fe40003f25070 */
[----:B------:R-:W-:-:S02]  /*0550*/  SHF.R.S32.HI R19, RZ, 0x1e, R14 ;  /* 0x0000001eff137819 */ /* 0x000fc4000001140e */
[----:B------:R-:W-:Y:S02]  /*0560*/  LOP3.LUT R21, R2, 0x7, R3, 0x78, !PT ;  /* 0x0000000702157812 */ /* 0x000fe400078e7803 */
[----:B------:R-:W-:Y:S02]  /*0570*/  ISETP.NE.U32.AND.EX P1, PT, RZ, RZ, PT, P1 ;  /* 0x000000ffff00720c */ /* 0x000fe40003f25110 */
[----:B------:R-:W-:Y:S01]  /*0580*/  LOP3.LUT R19, R19, 0x1, RZ, 0xc0, !PT ;  /* 0x0000000113137812 */ /* 0x000fe200078ec0ff */
[C---:B------:R-:W-:Y:S01]  /*0590*/  IMAD.SHL.U32 R2, R21.reuse, 0x2, RZ ;  /* 0x0000000215027824 */ /* 0x040fe200078e00ff */
[----:B------:R-:W-:Y:S02]  /*05a0*/  SHF.L.U64.HI R12, R21, 0x1, R14 ;  /* 0x00000001150c7819 */ /* 0x000fe4000001020e */
[----:B------:R-:W-:Y:S02]  /*05b0*/  ISETP.NE.U32.AND P0, PT, R19, RZ, PT ;  /* 0x000000ff1300720c */ /* 0x000fe40003f05070 */
[----:B------:R-:W-:-:S02]  /*05c0*/  SHF.R.S32.HI R15, RZ, 0x1e, R12 ;  /* 0x0000001eff0f7819 */ /* 0x000fc4000001140c */
[----:B------:R-:W-:Y:S02]  /*05d0*/  ISETP.NE.U32.AND.EX P0, PT, RZ, RZ, PT, P0 ;  /* 0x000000ffff00720c */ /* 0x000fe40003f05100 */
[----:B------:R-:W-:Y:S02]  /*05e0*/  LOP3.LUT R15, R15, 0x1, RZ, 0xc0, !PT ;  /* 0x000000010f0f7812 */ /* 0x000fe400078ec0ff */
[----:B------:R-:W-:Y:S02]  /*05f0*/  @P1 LOP3.LUT R13, R13, 0xfffffffe, RZ, 0xfc, !PT ;  /* 0xfffffffe0d0d1812 */ /* 0x000fe400078efcff */
[----:B------:R-:W-:Y:S02]  /*0600*/  ISETP.NE.U32.AND P2, PT, R15, RZ, PT ;  /* 0x000000ff0f00720c */ /* 0x000fe40003f45070 */
[----:B------:R-:W-:Y:S02]  /*0610*/  LOP3.LUT R13, R13, 0x7, RZ, 0xc0, !PT ;  /* 0x000000070d0d7812 */ /* 0x000fe400078ec0ff */
[----:B------:R-:W-:-:S02]  /*0620*/  ISETP.NE.U32.AND.EX P1, PT, RZ, RZ, PT, P2 ;  /* 0x000000ffff00720c */ /* 0x000fc40003f25120 */
[----:B------:R-:W-:Y:S02]  /*0630*/  LOP3.LUT R3, R21, R8, RZ, 0xc0, !PT ;  /* 0x0000000815037212 */ /* 0x000fe400078ec0ff */
[----:B------:R-:W-:Y:S02]  /*0640*/  LOP3.LUT R13, R13, R2, RZ, 0x3c, !PT ;  /* 0x000000020d0d7212 */ /* 0x000fe400078e3cff */
[----:B------:R-:W-:Y:S02]  /*0650*/  @P0 LOP3.LUT R19, R19, 0xfffffffe, RZ, 0xfc, !PT ;  /* 0xfffffffe13130812 */ /* 0x000fe400078efcff */
[----:B------:R-:W-:Y:S01]  /*0660*/  LOP3.LUT R4, R14, R9, RZ, 0xc0, !PT ;  /* 0x000000090e047212 */ /* 0x000fe200078ec0ff */
[----:B------:R-:W-:Y:S01]  /*0670*/  IMAD.SHL.U32 R2, R13, 0x2, RZ ;  /* 0x000000020d027824 */ /* 0x000fe200078e00ff */
[----:B------:R-:W-:Y:S02]  /*0680*/  LEA R6, P0, R3, UR8, 0x3 ;  /* 0x0000000803067c11 */ /* 0x000fe4000f8018ff */
[----:B------:R-:W-:-:S02]  /*0690*/  LOP3.LUT R19, R19, 0x7, RZ, 0xc0, !PT ;  /* 0x0000000713137812 */ /* 0x000fc400078ec0ff */
[----:B------:R-:W-:Y:S02]  /*06a0*/  LEA.HI.X R7, R3, UR9, R4, 0x3, P0 ;  /* 0x0000000903077c11 */ /* 0x000fe400080f1c04 */
[----:B------:R-:W-:Y:S02]  /*06b0*/  LOP3.LUT R3, R13, R8, RZ, 0xc0, !PT ;  /* 0x000000080d037212 */ /* 0x000fe400078ec0ff */
[----:B------:R-:W-:Y:S01]  /*06c0*/  LOP3.LUT R19, R19, R2, RZ, 0x3c, !PT ;  /* 0x0000000213137212 */ /* 0x000fe200078e3cff */
[----:B------:R-:W-:Y:S01]  /*06d0*/  UIADD3 UR4, UP0, UPT, UR4, 0x4, URZ ;  /* 0x0000000404047890 */ /* 0x000fe2000ff1e0ff */
[----:B------:R-:W-:Y:S01]  /*06e0*/  @P1 LOP3.LUT R15, R15, 0xfffffffe, RZ, 0xfc, !PT ;  /* 0xfffffffe0f0f1812 */ /* 0x000fe200078efcff */
[----:B------:R-:W-:Y:S01]  /*06f0*/  REDG.E.XOR.STRONG.GPU desc[UR6][R6.64], R21 ;  /* 0x000000150600798e */ /* 0x000fe2000f92e106 */
[----:B------:R-:W-:Y:S01]  /*0700*/  LOP3.LUT R10, R12, R9, RZ, 0xc0, !PT ;  /* 0x000000090c0a7212 */ /* 0x000fe200078ec0ff */
[----:B------:R-:W-:Y:S01]  /*0710*/  IMAD.SHL.U32 R2, R19, 0x2, RZ ;  /* 0x0000000213027824 */ /* 0x000fe200078e00ff */
[----:B------:R-:W-:-:S02]  /*0720*/  LEA R4, P0, R3, UR8, 0x3 ;  /* 0x0000000803047c11 */ /* 0x000fc4000f8018ff */
[----:B------:R-:W-:Y:S01]  /*0730*/  SHF.L.U64.HI R22, R13, 0x1, R12 ;  /* 0x000000010d167819 */ /* 0x000fe2000001020c */
[----:B------:R-:W-:Y:S01]  /*0740*/  UIADD3.X UR5, UPT, UPT, URZ, UR5, URZ, UP0, !UPT ;  /* 0x00000005ff057290 */ /* 0x000fe200087fe4ff */
[----:B------:R-:W-:Y:S01]  /*0750*/  LOP3.LUT R15, R15, 0x7, RZ, 0xc0, !PT ;  /* 0x000000070f0f7812 */ /* 0x000fe200078ec0ff */
[----:B------:R0:W-:Y:S01]  /*0760*/  REDG.E.XOR.STRONG.GPU desc[UR6][R6.64+0x4], R14 ;  /* 0x0000040e0600798e */ /* 0x0001e2000f92e106 */
[----:B------:R-:W-:Y:S02]  /*0770*/  LEA.HI.X R5, R3, UR9, R10, 0x3, P0 ;  /* 0x0000000903057c11 */ /* 0x000fe400080f1c0a */
[----:B------:R-:W-:Y:S02]  /*0780*/  LOP3.LUT R3, R19, R8, RZ, 0xc0, !PT ;  /* 0x0000000813037212 */ /* 0x000fe400078ec0ff */
[----:B------:R-:W-:Y:S01]  /*0790*/  LOP3.LUT R15, R15, R2, RZ, 0x3c, !PT ;  /* 0x000000020f0f7212 */ /* 0x000fe200078e3cff */
[----:B------:R1:W-:Y:S01]  /*07a0*/  REDG.E.XOR.STRONG.GPU desc[UR6][R4.64], R13 ;  /* 0x0000000d0400798e */ /* 0x0003e2000f92e106 */
[----:B------:R-:W-:-:S02]  /*07b0*/  LOP3.LUT R20, R22, R9, RZ, 0xc0, !PT ;  /* 0x0000000916147212 */ /* 0x000fc400078ec0ff */
[C---:B------:R-:W-:Y:S01]  /*07c0*/  LEA R2, P0, R3.reuse, UR8, 0x3 ;  /* 0x0000000803027c11 */ /* 0x040fe2000f8018ff */
[----:B------:R1:W-:Y:S01]  /*07d0*/  REDG.E.XOR.STRONG.GPU desc[UR6][R4.64+0x4], R12 ;  /* 0x0000040c0400798e */ /* 0x0003e2000f92e106 */
[----:B0-----:R-:W-:Y:S02]  /*07e0*/  IMAD.U32 R7, RZ, RZ, UR5 ;  /* 0x00000005ff077e24 */ /* 0x001fe4000f8e00ff */
[----:B------:R-:W-:Y:S02]  /*07f0*/  LEA.HI.X R3, R3, UR9, R20, 0x3, P0 ;  /* 0x0000000903037c11 */ /* 0x000fe400080f1c14 */
[----:B------:R-:W-:Y:S02]  /*0800*/  ISETP.LE.U32.AND P0, PT, R17, UR4, PT ;  /* 0x0000000411007c0c */ /* 0x000fe4000bf03070 */
[----:B------:R-:W-:Y:S01]  /*0810*/  SHF.L.U64.HI R16, R19, 0x1, R22 ;  /* 0x0000000113107819 */ /* 0x000fe20000010216 */
[----:B------:R1:W-:Y:S01]  /*0820*/  REDG.E.XOR.STRONG.GPU desc[UR6][R2.64], R19 ;  /* 0x000000130200798e */ /* 0x0003e2000f92e106 */
[----:B------:R-:W-:-:S02]  /*0830*/  LOP3.LUT R11, R15, R8, RZ, 0xc0, !PT ;  /* 0x000000080f0b7212 */ /* 0x000fc400078ec0ff */
[----:B------:R-:W-:Y:S01]  /*0840*/  ISETP.GE.U32.AND.EX P0, PT, R7, R0, PT, P0 ;  /* 0x000000000700720c */ /* 0x000fe20003f06100 */
[----:B------:R1:W-:Y:S01]  /*0850*/  REDG.E.XOR.STRONG.GPU desc[UR6][R2.64+0x4], R22 ;  /* 0x000004160200798e */ /* 0x0003e2000f92e106 */
[----:B------:R-:W-:Y:S02]  /*0860*/  LOP3.LUT R18, R16, R9, RZ, 0xc0, !PT ;  /* 0x0000000910127212 */ /* 0x000fe400078ec0ff */
[----:B------:R-:W-:-:S04]  /*0870*/  LEA R10, P1, R11, UR8, 0x3 ;  /* 0x000000080b0a7c11 */ /* 0x000fc8000f8218ff */
[----:B------:R-:W-:-:S05]  /*0880*/  LEA.HI.X R11, R11, UR9, R18, 0x3, P1 ;  /* 0x000000090b0b7c11 */ /* 0x000fca00088f1c12 */
[----:B------:R1:W-:Y:S04]  /*0890*/  REDG.E.XOR.STRONG.GPU desc[UR6][R10.64], R15 ;  /* 0x0000000f0a00798e */ /* 0x0003e8000f92e106 */
[----:B------:R1:W-:Y:S01]  /*08a0*/  REDG.E.XOR.STRONG.GPU desc[UR6][R10.64+0x4], R16 ;  /* 0x000004100a00798e */ /* 0x0003e2000f92e106 */
[----:B------:R-:W-:Y:S05]  /*08b0*/  @!P0 BRA `(.L_x_4) ;  /* 0xfffffffc000c8947 */ /* 0x000fea000383ffff */
[----:B------:R-:W-:Y:S05]  /*08c0*/  EXIT ;  /* 0x000000000000794d */ /* 0x000fea0003800000 */
.L_x_5:
[----:B------:R-:W-:-:S00]  /*08d0*/  BRA `(.L_x_5) ;  /* 0xfffffffc00fc7947 */ /* 0x000fc0000383ffff */
[----:B------:R-:W-:-:S00]  /*08e0*/  NOP ;  /* 0x0000000000007918 */ /* 0x000fc00000000000 */
        /* <DEDUP_REMOVED lines=9> */
.L_x_6:


//--------------------- .nv.shared.reserved.0     --------------------------
	.section	.nv.shared.reserved.0,"aw",@nobits
	.weak		__nv_reservedSMEM_offset_0_alias
	.size		__nv_reservedSMEM_offset_0_alias, 0, 64
	.other		__nv_reservedSMEM_offset_0_alias,@"STO_CUDA_RESERVED_SHARED STV_DEFAULT"
__nv_reservedSMEM_offset_0_alias:
	.zero		0
	.zero		64


//--------------------- .nv.constant0._Z18RandomAccessUpdateyPyS_ --------------------------
	.section	.nv.constant0._Z18RandomAccessUpdateyPyS_,"a",@progbits
	.sectionflags	@""
	.align	4
.nv.constant0._Z18RandomAccessUpdateyPyS_:
	.zero		920


//--------------------- SYMBOLS --------------------------

	.type		.nv.reservedSmem.offset0,@object
	.size		.nv.reservedSmem.offset0,0x4
